	.headerflags	@"EF_CUDA_TEXMODE_UNIFIED EF_CUDA_64BIT_ADDRESS EF_CUDA_ACCELERATORS EF_CUDA_SM90 EF_CUDA_VIRTUAL_SM(EF_CUDA_SM90)"
	.elftype	@"ET_EXEC"


//--------------------- .nv.info                  --------------------------
	.section	.nv.info,"",@"SHT_CUDA_INFO"
	.align	4


	//----- nvinfo : EIATTR_REGCOUNT
	.align		4
        /*0000*/ 	.byte	0x04, 0x2f
        /*0002*/ 	.short	(.L_1 - .L_0)
	.align		4
.L_0:
        /*0004*/ 	.word	index@(triton_poi_fused_constant_pad_nd_11)
        /*0008*/ 	.word	0x0000001e


	//----- nvinfo : EIATTR_MIN_STACK_SIZE
	.align		4
.L_1:
        /*000c*/ 	.byte	0x04, 0x12
        /*000e*/ 	.short	(.L_3 - .L_2)
	.align		4
.L_2:
        /*0010*/ 	.word	index@(triton_poi_fused_constant_pad_nd_11)
        /*0014*/ 	.word	0x00000000


	//----- nvinfo : EIATTR_FRAME_SIZE
	.align		4
.L_3:
        /*0018*/ 	.byte	0x04, 0x11
        /*001a*/ 	.short	(.L_5 - .L_4)
	.align		4
.L_4:
        /*001c*/ 	.word	index@(triton_poi_fused_constant_pad_nd_11)
        /*0020*/ 	.word	0x00000000


	//----- nvinfo : EIATTR_MIN_STACK_SIZE
	.align		4
.L_5:
        /*0024*/ 	.byte	0x04, 0x12
        /*0026*/ 	.short	(.L_7 - .L_6)
	.align		4
.L_6:
        /*0028*/ 	.word	index@(triton_poi_fused_constant_pad_nd_11)
        /*002c*/ 	.word	0x00000000
.L_7:


//--------------------- .nv.info.triton_poi_fused_constant_pad_nd_11 --------------------------
	.section	.nv.info.triton_poi_fused_constant_pad_nd_11,"",@"SHT_CUDA_INFO"
	.sectionflags	@""
	.align	4


	//----- nvinfo : EIATTR_CUDA_API_VERSION
	.align		4
        /*0000*/ 	.byte	0x04, 0x37
        /*0002*/ 	.short	(.L_9 - .L_8)
.L_8:
        /*0004*/ 	.word	0x0000007c


	//----- nvinfo : EIATTR_KPARAM_INFO
	.align		4
.L_9:
        /*0008*/ 	.byte	0x04, 0x17
        /*000a*/ 	.short	(.L_11 - .L_10)
.L_10:
        /*000c*/ 	.word	0x00000000
        /*0010*/ 	.short	0x0003
        /*0012*/ 	.short	0x0014
        /*0014*/ 	.byte	0x00, 0xf0, 0x11, 0x00


	//----- nvinfo : EIATTR_KPARAM_INFO
	.align		4
.L_11:
        /*0018*/ 	.byte	0x04, 0x17
        /*001a*/ 	.short	(.L_13 - .L_12)
.L_12:
        /*001c*/ 	.word	0x00000000
        /*0020*/ 	.short	0x0002
        /*0022*/ 	.short	0x0010
        /*0024*/ 	.byte	0x00, 0xf0, 0x11, 0x00


	//----- nvinfo : EIATTR_KPARAM_INFO
	.align		4
.L_13:
        /*0028*/ 	.byte	0x04, 0x17
        /*002a*/ 	.short	(.L_15 - .L_14)
.L_14:
        /*002c*/ 	.word	0x00000000
        /*0030*/ 	.short	0x0001
        /*0032*/ 	.short	0x0008
        /*0034*/ 	.byte	0x00, 0xf4, 0x21, 0x00


	//----- nvinfo : EIATTR_KPARAM_INFO
	.align		4
.L_15:
        /*0038*/ 	.byte	0x04, 0x17
        /*003a*/ 	.short	(.L_17 - .L_16)
.L_16:
        /*003c*/ 	.word	0x00000000
        /*0040*/ 	.short	0x0000
        /*0042*/ 	.short	0x0000
        /*0044*/ 	.byte	0x00, 0xf4, 0x21, 0x00


	//----- nvinfo : EIATTR_SPARSE_MMA_MASK
	.align		4
.L_17:
        /*0048*/ 	.byte	0x03, 0x50
        /*004a*/ 	.short	0x0000


	//----- nvinfo : EIATTR_MAXREG_COUNT
	.align		4
        /*004c*/ 	.byte	0x03, 0x1b
        /*004e*/ 	.short	0x00ff


	//----- nvinfo : EIATTR_EXIT_INSTR_OFFSETS
	.align		4
        /*0050*/ 	.byte	0x04, 0x1c
        /*0052*/ 	.short	(.L_19 - .L_18)


	//   ....[0]....
.L_18:
        /*0054*/ 	.word	0x000007a0


	//   ....[1]....
        /*0058*/ 	.word	0x000007f0


	//----- nvinfo : EIATTR_REQNTID
	.align		4
.L_19:
        /*005c*/ 	.byte	0x04, 0x10
        /*005e*/ 	.short	(.L_21 - .L_20)
.L_20:
        /*0060*/ 	.word	0x00000080
        /*0064*/ 	.word	0x00000001
        /*0068*/ 	.word	0x00000001


	//----- nvinfo : EIATTR_CBANK_PARAM_SIZE
	.align		4
.L_21:
        /*006c*/ 	.byte	0x03, 0x19
        /*006e*/ 	.short	0x0018


	//----- nvinfo : EIATTR_PARAM_CBANK
	.align		4
        /*0070*/ 	.byte	0x04, 0x0a
        /*0072*/ 	.short	(.L_23 - .L_22)
	.align		4
.L_22:
        /*0074*/ 	.word	index@(.nv.constant0.triton_poi_fused_constant_pad_nd_11)
        /*0078*/ 	.short	0x0210
        /*007a*/ 	.short	0x0018


	//----- nvinfo : EIATTR_SW_WAR
	.align		4
.L_23:
        /*007c*/ 	.byte	0x04, 0x36
        /*007e*/ 	.short	(.L_25 - .L_24)
.L_24:
        /*0080*/ 	.word	0x00000008
.L_25:


//--------------------- .nv.callgraph             --------------------------
	.section	.nv.callgraph,"",@"SHT_CUDA_CALLGRAPH"
	.align	4
	.sectionentsize	8
	.align		4
        /*0000*/ 	.word	0x00000000
	.align		4
        /*0004*/ 	.word	0xffffffff
	.align		4
        /*0008*/ 	.word	0x00000000
	.align		4
        /*000c*/ 	.word	0xfffffffe
	.align		4
        /*0010*/ 	.word	0x00000000
	.align		4
        /*0014*/ 	.word	0xfffffffd
	.align		4
        /*0018*/ 	.word	0x00000000
	.align		4
        /*001c*/ 	.word	0xfffffffc


//--------------------- .text.triton_poi_fused_constant_pad_nd_11 --------------------------
	.section	.text.triton_poi_fused_constant_pad_nd_11,"ax",@progbits
	.sectionflags	@"SHF_BARRIERS=1"
	.align	128
        .global         triton_poi_fused_constant_pad_nd_11
        .type           triton_poi_fused_constant_pad_nd_11,@function
        .size           triton_poi_fused_constant_pad_nd_11,(.L_x_1 - triton_poi_fused_constant_pad_nd_11)
        .other          triton_poi_fused_constant_pad_nd_11,@"STO_CUDA_ENTRY STV_DEFAULT"
triton_poi_fused_constant_pad_nd_11:
.text.triton_poi_fused_constant_pad_nd_11:
[----:B------:R-:W0:Y:S01]  /*0000*/  LDC R1, c[0x0][0x28] ;  /* 0x00000a00ff017b82 */ /* 0x000e220000000800 */
[----:B------:R-:W1:Y:S01]  /*0010*/  S2R R0, SR_CTAID.X ;  /* 0x0000000000007919 */ /* 0x000e620000002500 */
[----:B------:R-:W-:Y:S01]  /*0020*/  IMAD.MOV.U32 R16, RZ, RZ, RZ ;  /* 0x000000ffff107224 */ /* 0x000fe200078e00ff */
[----:B------:R-:W-:Y:S01]  /*0030*/  ULDC.64 UR6, c[0x0][0x208] ;  /* 0x0000820000067ab9 */ /* 0x000fe20000000a00 */
[----:B------:R-:W2:Y:S01]  /*0040*/  S2R R5, SR_TID.X ;  /* 0x0000000000057919 */ /* 0x000ea20000002100 */
[----:B------:R-:W3:Y:S01]  /*0050*/  S2R R4, SR_CTAID.Y ;  /* 0x0000000000047919 */ /* 0x000ee20000002600 */
[----:B-1----:R-:W-:Y:S01]  /*0060*/  IMAD.SHL.U32 R0, R0, 0x20, RZ ;  /* 0x0000002000007824 */ /* 0x002fe200078e00ff */
[----:B--2---:R-:W-:-:S04]  /*0070*/  SHF.R.U32.HI R7, RZ, 0x5, R5 ;  /* 0x00000005ff077819 */ /* 0x004fc80000011605 */
[----:B------:R-:W-:Y:S01]  /*0080*/  LOP3.LUT R6, R0, 0x1f, R5, 0xf8, !PT ;  /* 0x0000001f00067812 */ /* 0x000fe200078ef805 */
[----:B---3--:R-:W-:Y:S01]  /*0090*/  IMAD.SHL.U32 R4, R4, 0x20, RZ ;  /* 0x0000002004047824 */ /* 0x008fe200078e00ff */
[----:B------:R-:W-:-:S03]  /*00a0*/  SGXT.U32 R7, R7, 0x2 ;  /* 0x000000020707781a */ /* 0x000fc60000000000 */
[----:B------:R-:W-:Y:S01]  /*00b0*/  IMAD.HI R2, R6, 0x3e0f83e1, RZ ;  /* 0x3e0f83e106027827 */ /* 0x000fe200078e02ff */
[----:B------:R-:W-:-:S04]  /*00c0*/  LOP3.LUT R9, R4, R7, RZ, 0xfc, !PT ;  /* 0x0000000704097212 */ /* 0x000fc800078efcff */
[----:B------:R-:W-:-:S04]  /*00d0*/  SHF.R.U32.HI R3, RZ, 0x1f, R2 ;  /* 0x0000001fff037819 */ /* 0x000fc80000011602 */
[----:B------:R-:W-:Y:S02]  /*00e0*/  LEA.HI.SX32 R11, R2, R3, 0x1d ;  /* 0x00000003020b7211 */ /* 0x000fe400078feaff */
[----:B------:R-:W1:Y:S03]  /*00f0*/  LDC.64 R2, c[0x0][0x210] ;  /* 0x00008400ff027b82 */ /* 0x000e660000000a00 */
[----:B------:R-:W-:-:S05]  /*0100*/  IMAD R8, R11, -0x21, R6 ;  /* 0xffffffdf0b087824 */ /* 0x000fca00078e0206 */
[----:B------:R-:W-:-:S04]  /*0110*/  ISETP.GE.AND P0, PT, R8, 0x20, PT ;  /* 0x000000200800780c */ /* 0x000fc80003f06270 */
[----:B------:R-:W-:Y:S01]  /*0120*/  ISETP.LT.AND P0, PT, R6, 0x420, !P0 ;  /* 0x000004200600780c */ /* 0x000fe20004701270 */
[----:B------:R-:W-:-:S03]  /*0130*/  IMAD R6, R11, 0x20, R8 ;  /* 0x000000200b067824 */ /* 0x000fc600078e0208 */
[C---:B------:R-:W-:Y:S01]  /*0140*/  ISETP.LT.AND P1, PT, R9.reuse, 0x100, P0 ;  /* 0x000001000900780c */ /* 0x040fe20000721270 */
[----:B------:R-:W-:-:S04]  /*0150*/  IMAD R9, R9, 0x400, R6 ;  /* 0x0000040009097824 */ /* 0x000fc800078e0206 */
[----:B-1----:R-:W-:-:S08]  /*0160*/  IMAD.WIDE R8, R9, 0x4, R2 ;  /* 0x0000000409087825 */ /* 0x002fd000078e0202 */
[----:B------:R1:W2:Y:S01]  /*0170*/  @P1 LDG.E.EL R16, desc[UR6][R8.64] ;  /* 0x0000000608101981 */ /* 0x0002a2000c2e1900 */
[----:B------:R-:W-:Y:S02]  /*0180*/  LOP3.LUT R11, R4, 0x4, R7, 0xfe, !PT ;  /* 0x00000004040b7812 */ /* 0x000fe400078efe07 */
[----:B------:R-:W-:Y:S02]  /*0190*/  CS2R R12, SRZ ;  /* 0x00000000000c7805 */ /* 0x000fe4000001ff00 */
[C---:B------:R-:W-:Y:S01]  /*01a0*/  ISETP.LT.AND P6, PT, R11.reuse, 0x100, P0 ;  /* 0x000001000b00780c */ /* 0x040fe200007c1270 */
[----:B------:R-:W-:Y:S01]  /*01b0*/  IMAD R11, R11, 0x400, R6 ;  /* 0x000004000b0b7824 */ /* 0x000fe200078e0206 */
[----:B------:R-:W-:Y:S02]  /*01c0*/  LOP3.LUT R15, R4, 0x8, R7, 0xfe, !PT ;  /* 0x00000008040f7812 */ /* 0x000fe400078efe07 */
[----:B------:R-:W-:Y:S01]  /*01d0*/  LOP3.LUT R17, R4, 0xc, R7, 0xfe, !PT ;  /* 0x0000000c04117812 */ /* 0x000fe200078efe07 */
[----:B------:R-:W-:Y:S01]  /*01e0*/  IMAD.WIDE R10, R11, 0x4, R2 ;  /* 0x000000040b0a7825 */ /* 0x000fe200078e0202 */
[----:B-1----:R-:W-:-:S02]  /*01f0*/  LOP3.LUT R9, R4, 0x10, R7, 0xfe, !PT ;  /* 0x0000001004097812 */ /* 0x002fc400078efe07 */
[----:B------:R-:W-:Y:S02]  /*0200*/  LOP3.LUT R19, R4, 0x14, R7, 0xfe, !PT ;  /* 0x0000001404137812 */ /* 0x000fe400078efe07 */
[----:B------:R-:W-:Y:S01]  /*0210*/  LOP3.LUT R21, R4, 0x18, R7, 0xfe, !PT ;  /* 0x0000001804157812 */ /* 0x000fe200078efe07 */
[C-C-:B------:R-:W-:Y:S01]  /*0220*/  IMAD R23, R15.reuse, 0x400, R6.reuse ;  /* 0x000004000f177824 */ /* 0x140fe200078e0206 */
[----:B------:R-:W-:Y:S01]  /*0230*/  LOP3.LUT R7, R4, 0x1c, R7, 0xfe, !PT ;  /* 0x0000001c04077812 */ /* 0x000fe200078efe07 */
[----:B------:R1:W3:Y:S01]  /*0240*/  @P6 LDG.E.EL R12, desc[UR6][R10.64] ;  /* 0x000000060a0c6981 */ /* 0x0002e2000c2e1900 */
[----:B------:R-:W-:Y:S01]  /*0250*/  ISETP.LT.AND P5, PT, R15, 0x100, P0 ;  /* 0x000001000f00780c */ /* 0x000fe200007a1270 */
[--C-:B------:R-:W-:Y:S01]  /*0260*/  IMAD R25, R19, 0x400, R6.reuse ;  /* 0x0000040013197824 */ /* 0x100fe200078e0206 */
[----:B------:R-:W-:Y:S01]  /*0270*/  ISETP.LT.AND P4, PT, R17, 0x100, P0 ;  /* 0x000001001100780c */ /* 0x000fe20000781270 */
[--C-:B------:R-:W-:Y:S01]  /*0280*/  IMAD R27, R7, 0x400, R6.reuse ;  /* 0x00000400071b7824 */ /* 0x100fe200078e0206 */
[C---:B------:R-:W-:Y:S01]  /*0290*/  ISETP.LT.AND P3, PT, R9.reuse, 0x100, P0 ;  /* 0x000001000900780c */ /* 0x040fe20000761270 */
[----:B------:R-:W-:Y:S01]  /*02a0*/  IMAD R9, R9, 0x400, R6 ;  /* 0x0000040009097824 */ /* 0x000fe200078e0206 */
[----:B------:R-:W-:Y:S01]  /*02b0*/  ISETP.LT.AND P2, PT, R19, 0x100, P0 ;  /* 0x000001001300780c */ /* 0x000fe20000741270 */
[----:B------:R-:W-:-:S02]  /*02c0*/  IMAD.MOV.U32 R14, RZ, RZ, RZ ;  /* 0x000000ffff0e7224 */ /* 0x000fc400078e00ff */
[----:B-1----:R-:W-:-:S04]  /*02d0*/  IMAD R11, R17, 0x400, R6 ;  /* 0x00000400110b7824 */ /* 0x002fc800078e0206 */
[----:B------:R-:W-:-:S04]  /*02e0*/  IMAD.WIDE R18, R11, 0x4, R2 ;  /* 0x000000040b127825 */ /* 0x000fc800078e0202 */
[--C-:B------:R-:W-:Y:S01]  /*02f0*/  IMAD.WIDE R10, R9, 0x4, R2.reuse ;  /* 0x00000004090a7825 */ /* 0x100fe200078e0202 */
[----:B------:R-:W4:Y:S03]  /*0300*/  @P4 LDG.E.EL R14, desc[UR6][R18.64] ;  /* 0x00000006120e4981 */ /* 0x000f26000c2e1900 */
[----:B------:R-:W-:Y:S01]  /*0310*/  IMAD.WIDE R8, R25, 0x4, R2 ;  /* 0x0000000419087825 */ /* 0x000fe200078e0202 */
[----:B--2---:R-:W-:-:S03]  /*0320*/  SEL R15, R16, RZ, P1 ;  /* 0x000000ff100f7207 */ /* 0x004fc60000800000 */
[----:B------:R-:W-:Y:S01]  /*0330*/  IMAD.WIDE R16, R23, 0x4, R2 ;  /* 0x0000000417107825 */ /* 0x000fe200078e0202 */
[----:B------:R-:W-:Y:S02]  /*0340*/  ISETP.LT.AND P1, PT, R21, 0x100, P0 ;  /* 0x000001001500780c */ /* 0x000fe40000721270 */
[----:B------:R-:W-:Y:S01]  /*0350*/  ISETP.LT.AND P0, PT, R7, 0x100, P0 ;  /* 0x000001000700780c */ /* 0x000fe20000701270 */
[----:B------:R-:W-:Y:S01]  /*0360*/  IMAD R23, R21, 0x400, R6 ;  /* 0x0000040015177824 */ /* 0x000fe200078e0206 */
[----:B------:R-:W-:Y:S01]  /*0370*/  CS2R R20, SRZ ;  /* 0x0000000000147805 */ /* 0x000fe2000001ff00 */
[----:B------:R1:W2:Y:S02]  /*0380*/  @P5 LDG.E.EL R13, desc[UR6][R16.64] ;  /* 0x00000006100d5981 */ /* 0x0002a4000c2e1900 */
[--C-:B------:R-:W-:Y:S01]  /*0390*/  IMAD.WIDE R6, R23, 0x4, R2.reuse ;  /* 0x0000000417067825 */ /* 0x100fe200078e0202 */
[----:B------:R-:W-:Y:S02]  /*03a0*/  CS2R R22, SRZ ;  /* 0x0000000000167805 */ /* 0x000fe4000001ff00 */
[----:B------:R-:W5:Y:S01]  /*03b0*/  @P3 LDG.E.EL R20, desc[UR6][R10.64] ;  /* 0x000000060a143981 */ /* 0x000f62000c2e1900 */
[----:B------:R-:W-:-:S03]  /*03c0*/  IMAD.WIDE R2, R27, 0x4, R2 ;  /* 0x000000041b027825 */ /* 0x000fc600078e0202 */
[----:B------:R4:W5:Y:S04]  /*03d0*/  @P2 LDG.E.EL R21, desc[UR6][R8.64] ;  /* 0x0000000608152981 */ /* 0x000968000c2e1900 */
[----:B------:R3:W5:Y:S04]  /*03e0*/  @P1 LDG.E.EL R23, desc[UR6][R6.64] ;  /* 0x0000000606171981 */ /* 0x000768000c2e1900 */
[----:B------:R3:W5:Y:S01]  /*03f0*/  @P0 LDG.E.EL R22, desc[UR6][R2.64] ;  /* 0x0000000602160981 */ /* 0x000762000c2e1900 */
[----:B-1----:R-:W1:Y:S01]  /*0400*/  S2R R17, SR_TID.X ;  /* 0x0000000000117919 */ /* 0x002e620000002100 */
[----:B------:R-:W3:Y:S01]  /*0410*/  S2UR UR5, SR_CgaCtaId ;  /* 0x00000000000579c3 */ /* 0x000ee20000008800 */
[----:B------:R-:W-:Y:S01]  /*0420*/  UMOV UR4, 0x400 ;  /* 0x0000040000047882 */ /* 0x000fe20000000000 */
[----:B----4-:R-:W-:Y:S01]  /*0430*/  SEL R9, R14, RZ, P4 ;  /* 0x000000ff0e097207 */ /* 0x010fe20002000000 */
[----:B0--3--:R-:W-:Y:S01]  /*0440*/  UPRMT UR4, UR5, 0x654, UR4 ;  /* 0x0000065405047896 */ /* 0x009fe20008000004 */
[----:B-1----:R-:W-:Y:S01]  /*0450*/  IMAD.SHL.U32 R16, R17, 0x20, RZ ;  /* 0x0000002011107824 */ /* 0x002fe200078e00ff */
[----:B------:R-:W-:-:S04]  /*0460*/  SHF.R.U32.HI R19, RZ, 0x5, R17 ;  /* 0x00000005ff137819 */ /* 0x000fc80000011611 */
[----:B------:R-:W-:Y:S02]  /*0470*/  SGXT.U32 R19, R19, 0x2 ;  /* 0x000000021313781a */ /* 0x000fe40000000000 */
[----:B------:R-:W-:-:S04]  /*0480*/  LOP3.LUT R16, R16, 0x3e0, RZ, 0xc0, !PT ;  /* 0x000003e010107812 */ /* 0x000fc800078ec0ff */
[C---:B------:R-:W-:Y:S02]  /*0490*/  LOP3.LUT R8, R16.reuse, R19, RZ, 0xfc, !PT ;  /* 0x0000001310087212 */ /* 0x040fe400078efcff */
[----:B------:R-:W-:Y:S01]  /*04a0*/  LEA.HI R7, R16, UR4, RZ, 0x1f ;  /* 0x0000000410077c11 */ /* 0x000fe2000f8ff8ff */
[C---:B------:R-:W-:Y:S02]  /*04b0*/  IMAD.SHL.U32 R2, R17.reuse, 0x2, RZ ;  /* 0x0000000211027824 */ /* 0x040fe400078e00ff */
[----:B------:R-:W-:Y:S02]  /*04c0*/  IMAD.SHL.U32 R6, R17, 0x4, RZ ;  /* 0x0000000411067824 */ /* 0x000fe400078e00ff */
[----:B------:R-:W-:Y:S01]  /*04d0*/  IMAD R16, R8, 0x4, R7 ;  /* 0x0000000408107824 */ /* 0x000fe200078e0207 */
[----:B------:R-:W-:-:S04]  /*04e0*/  SEL R7, R12, RZ, P6 ;  /* 0x000000ff0c077207 */ /* 0x000fc80003000000 */
[----:B------:R-:W-:Y:S04]  /*04f0*/  STS [R16], R15 ;  /* 0x0000000f10007388 */ /* 0x000fe80000000800 */
[----:B------:R0:W-:Y:S04]  /*0500*/  STS [R16+0x10], R7 ;  /* 0x0000100710007388 */ /* 0x0001e80000000800 */
[----:B------:R-:W-:Y:S01]  /*0510*/  STS [R16+0x30], R9 ;  /* 0x0000300910007388 */ /* 0x000fe20000000800 */
[----:B------:R-:W-:Y:S02]  /*0520*/  LOP3.LUT R2, R2, 0xf0, RZ, 0xc0, !PT ;  /* 0x000000f002027812 */ /* 0x000fe400078ec0ff */
[----:B------:R-:W-:-:S03]  /*0530*/  LOP3.LUT R6, R6, 0x1fc, RZ, 0xc0, !PT ;  /* 0x000001fc06067812 */ /* 0x000fc600078ec0ff */
[----:B------:R-:W-:-:S04]  /*0540*/  VIADD R3, R2, UR4 ;  /* 0x0000000402037c36 */ /* 0x000fc80008000000 */
[----:B------:R-:W-:Y:S02]  /*0550*/  IMAD R8, R6, 0x4, R3 ;  /* 0x0000000406087824 */ /* 0x000fe400078e0203 */
[----:B------:R-:W-:-:S05]  /*0560*/  IMAD.SHL.U32 R3, R5, 0x4, RZ ;  /* 0x0000000405037824 */ /* 0x000fca00078e00ff */
[----:B------:R-:W-:Y:S02]  /*0570*/  LOP3.LUT R4, R4, 0x1c, R3, 0xf8, !PT ;  /* 0x0000001c04047812 */ /* 0x000fe400078ef803 */
[----:B------:R-:W1:Y:S02]  /*0580*/  LDC.64 R2, c[0x0][0x218] ;  /* 0x00008600ff027b82 */ /* 0x000e640000000a00 */
[----:B0-----:R-:W-:Y:S02]  /*0590*/  SHF.R.S32.HI R7, RZ, 0x1f, R4 ;  /* 0x0000001fff077819 */ /* 0x001fe40000011404 */
[----:B------:R-:W-:Y:S02]  /*05a0*/  SHF.R.U32.HI R5, RZ, 0x3, R5 ;  /* 0x00000003ff057819 */ /* 0x000fe40000011605 */
[----:B------:R-:W-:Y:S02]  /*05b0*/  LEA.HI R7, R7, R4, RZ, 0x6 ;  /* 0x0000000407077211 */ /* 0x000fe400078f30ff */
[----:B------:R-:W-:-:S04]  /*05c0*/  SGXT.U32 R5, R5, 0x4 ;  /* 0x000000040505781a */ /* 0x000fc80000000000 */
[----:B------:R-:W-:-:S04]  /*05d0*/  LOP3.LUT R5, R0, R5, RZ, 0xfc, !PT ;  /* 0x0000000500057212 */ /* 0x000fc800078efcff */
[----:B------:R-:W-:Y:S02]  /*05e0*/  LOP3.LUT R0, R5, 0x10, RZ, 0xfc, !PT ;  /* 0x0000001005007812 */ /* 0x000fe400078efcff */
[----:B--2---:R-:W-:Y:S02]  /*05f0*/  SEL R13, R13, RZ, P5 ;  /* 0x000000ff0d0d7207 */ /* 0x004fe40002800000 */
[----:B-----5:R-:W-:Y:S02]  /*0600*/  SEL R17, R20, RZ, P3 ;  /* 0x000000ff14117207 */ /* 0x020fe40001800000 */
[----:B------:R-:W-:Y:S02]  /*0610*/  SEL R21, R21, RZ, P2 ;  /* 0x000000ff15157207 */ /* 0x000fe40001000000 */
[----:B------:R-:W-:Y:S02]  /*0620*/  SEL R23, R23, RZ, P1 ;  /* 0x000000ff17177207 */ /* 0x000fe40000800000 */
[----:B------:R-:W-:Y:S01]  /*0630*/  SEL R22, R22, RZ, P0 ;  /* 0x000000ff16167207 */ /* 0x000fe20000000000 */
[----:B------:R0:W-:Y:S04]  /*0640*/  STS [R16+0x20], R13 ;  /* 0x0000200d10007388 */ /* 0x0001e80000000800 */
[----:B------:R-:W-:Y:S04]  /*0650*/  STS [R16+0x40], R17 ;  /* 0x0000401110007388 */ /* 0x000fe80000000800 */
[----:B------:R-:W-:Y:S04]  /*0660*/  STS [R16+0x50], R21 ;  /* 0x0000501510007388 */ /* 0x000fe80000000800 */
[----:B------:R-:W-:Y:S04]  /*0670*/  STS [R16+0x60], R23 ;  /* 0x0000601710007388 */ /* 0x000fe80000000800 */
[----:B------:R-:W-:Y:S01]  /*0680*/  STS [R16+0x70], R22 ;  /* 0x0000701610007388 */ /* 0x000fe20000000800 */
[----:B------:R-:W-:Y:S01]  /*0690*/  BAR.SYNC.DEFER_BLOCKING 0x0 ;  /* 0x0000000000007b1d */ /* 0x000fe20000010000 */
[----:B0-----:R-:W-:-:S05]  /*06a0*/  LOP3.LUT R13, R7, 0xffffffc0, RZ, 0xc0, !PT ;  /* 0xffffffc0070d7812 */ /* 0x001fca00078ec0ff */
[----:B------:R-:W0:Y:S01]  /*06b0*/  LDS.128 R8, [R8] ;  /* 0x0000000008087984 */ /* 0x000e220000000c00 */
[----:B------:R-:W-:Y:S01]  /*06c0*/  SHF.R.S32.HI R7, RZ, 0x6, R7 ;  /* 0x00000006ff077819 */ /* 0x000fe20000011407 */
[C---:B------:R-:W-:Y:S01]  /*06d0*/  IMAD.IADD R12, R4.reuse, 0x1, -R13 ;  /* 0x00000001040c7824 */ /* 0x040fe200078e0a0d */
[----:B------:R-:W-:Y:S02]  /*06e0*/  ISETP.GE.AND P0, PT, R4, 0x100, PT ;  /* 0x000001000400780c */ /* 0x000fe40003f06270 */
[----:B------:R-:W-:Y:S01]  /*06f0*/  LOP3.LUT R13, R6, 0x200, RZ, 0xfc, !PT ;  /* 0x00000200060d7812 */ /* 0x000fe200078efcff */
[----:B------:R-:W-:Y:S01]  /*0700*/  IMAD R7, R7, 0x11040, R12 ;  /* 0x0001104007077824 */ /* 0x000fe200078e020c */
[C---:B------:R-:W-:Y:S02]  /*0710*/  ISETP.LT.AND P1, PT, R5.reuse, 0x441, !P0 ;  /* 0x000004410500780c */ /* 0x040fe40004721270 */
[----:B------:R-:W-:Y:S01]  /*0720*/  ISETP.LT.AND P0, PT, R0, 0x441, !P0 ;  /* 0x000004410000780c */ /* 0x000fe20004701270 */
[----:B------:R-:W-:Y:S01]  /*0730*/  IMAD R5, R5, 0x40, R7 ;  /* 0x0000004005057824 */ /* 0x000fe200078e0207 */
[----:B------:R-:W-:-:S03]  /*0740*/  SHF.R.U32.HI R13, RZ, 0x1, R13 ;  /* 0x00000001ff0d7819 */ /* 0x000fc6000001160d */
[----:B-1----:R-:W-:Y:S01]  /*0750*/  IMAD.WIDE R4, R5, 0x4, R2 ;  /* 0x0000000405047825 */ /* 0x002fe200078e0202 */
[----:B------:R-:W-:-:S05]  /*0760*/  LOP3.LUT R13, R13, 0x1f0, RZ, 0xc0, !PT ;  /* 0x000001f00d0d7812 */ /* 0x000fca00078ec0ff */
[----:B------:R-:W-:-:S04]  /*0770*/  VIADD R13, R13, UR4 ;  /* 0x000000040d0d7c36 */ /* 0x000fc80008000000 */
[----:B------:R-:W-:Y:S01]  /*0780*/  IMAD R13, R6, 0x4, R13 ;  /* 0x00000004060d7824 */ /* 0x000fe200078e020d */
[----:B0-----:R0:W-:Y:S02]  /*0790*/  @P1 STG.E.128 desc[UR6][R4.64], R8 ;  /* 0x0000000804001986 */ /* 0x0011e4000c101d06 */
[----:B0-----:R-:W-:Y:S05]  /*07a0*/  @!P0 EXIT ;  /* 0x000000000000894d */ /* 0x001fea0003800000 */
[----:B------:R-:W0:Y:S01]  /*07b0*/  LDS.128 R12, [R13+0x800] ;  /* 0x000800000d0c7984 */ /* 0x000e220000000c00 */
[----:B------:R-:W-:-:S04]  /*07c0*/  IMAD R7, R0, 0x40, R7 ;  /* 0x0000004000077824 */ /* 0x000fc800078e0207 */
[----:B------:R-:W-:-:S05]  /*07d0*/  IMAD.WIDE R2, R7, 0x4, R2 ;  /* 0x0000000407027825 */ /* 0x000fca00078e0202 */
[----:B0-----:R-:W-:Y:S01]  /*07e0*/  STG.E.128 desc[UR6][R2.64], R12 ;  /* 0x0000000c02007986 */ /* 0x001fe2000c101d06 */
[----:B------:R-:W-:Y:S05]  /*07f0*/  EXIT ;  /* 0x000000000000794d */ /* 0x000fea0003800000 */
.L_x_0:
[----:B------:R-:W-:-:S00]  /*0800*/  BRA `(.L_x_0) ;  /* 0xfffffffc00fc7947 */ /* 0x000fc0000383ffff */
[----:B------:R-:W-:-:S00]  /*0810*/  NOP ;  /* 0x0000000000007918 */ /* 0x000fc00000000000 */
        /* <DEDUP_REMOVED lines=14> */
.L_x_1:


//--------------------- .nv.shared.triton_poi_fused_constant_pad_nd_11 --------------------------
	.section	.nv.shared.triton_poi_fused_constant_pad_nd_11,"aw",@nobits
	.sectionflags	@""
	.align	16
	.zero		1024


//--------------------- .nv.constant0.triton_poi_fused_constant_pad_nd_11 --------------------------
	.section	.nv.constant0.triton_poi_fused_constant_pad_nd_11,"a",@progbits
	.sectionflags	@""
	.align	4
.nv.constant0.triton_poi_fused_constant_pad_nd_11:
	.zero		552
